	.headerflags	@"EF_CUDA_TEXMODE_UNIFIED EF_CUDA_64BIT_ADDRESS EF_CUDA_ACCELERATORS EF_CUDA_SM90 EF_CUDA_VIRTUAL_SM(EF_CUDA_SM90)"
	.elftype	@"ET_EXEC"


//--------------------- .nv.info                  --------------------------
	.section	.nv.info,"",@"SHT_CUDA_INFO"
	.align	4


	//----- nvinfo : EIATTR_REGCOUNT
	.align		4
        /*0000*/ 	.byte	0x04, 0x2f
        /*0002*/ 	.short	(.L_1 - .L_0)
	.align		4
.L_0:
        /*0004*/ 	.word	index@(triton_poi_fused_convolution_relu_threshold_backward_34)
        /*0008*/ 	.word	0x0000000e


	//----- nvinfo : EIATTR_MIN_STACK_SIZE
	.align		4
.L_1:
        /*000c*/ 	.byte	0x04, 0x12
        /*000e*/ 	.short	(.L_3 - .L_2)
	.align		4
.L_2:
        /*0010*/ 	.word	index@(triton_poi_fused_convolution_relu_threshold_backward_34)
        /*0014*/ 	.word	0x00000000


	//----- nvinfo : EIATTR_FRAME_SIZE
	.align		4
.L_3:
        /*0018*/ 	.byte	0x04, 0x11
        /*001a*/ 	.short	(.L_5 - .L_4)
	.align		4
.L_4:
        /*001c*/ 	.word	index@(triton_poi_fused_convolution_relu_threshold_backward_34)
        /*0020*/ 	.word	0x00000000


	//----- nvinfo : EIATTR_MIN_STACK_SIZE
	.align		4
.L_5:
        /*0024*/ 	.byte	0x04, 0x12
        /*0026*/ 	.short	(.L_7 - .L_6)
	.align		4
.L_6:
        /*0028*/ 	.word	index@(triton_poi_fused_convolution_relu_threshold_backward_34)
        /*002c*/ 	.word	0x00000000
.L_7:


//--------------------- .nv.info.triton_poi_fused_convolution_relu_threshold_backward_34 --------------------------
	.section	.nv.info.triton_poi_fused_convolution_relu_threshold_backward_34,"",@"SHT_CUDA_INFO"
	.sectionflags	@""
	.align	4


	//----- nvinfo : EIATTR_CUDA_API_VERSION
	.align		4
        /*0000*/ 	.byte	0x04, 0x37
        /*0002*/ 	.short	(.L_9 - .L_8)
.L_8:
        /*0004*/ 	.word	0x0000007c


	//----- nvinfo : EIATTR_KPARAM_INFO
	.align		4
.L_9:
        /*0008*/ 	.byte	0x04, 0x17
        /*000a*/ 	.short	(.L_11 - .L_10)
.L_10:
        /*000c*/ 	.word	0x00000000
        /*0010*/ 	.short	0x0003
        /*0012*/ 	.short	0x0018
        /*0014*/ 	.byte	0x00, 0xf0, 0x11, 0x00


	//----- nvinfo : EIATTR_KPARAM_INFO
	.align		4
.L_11:
        /*0018*/ 	.byte	0x04, 0x17
        /*001a*/ 	.short	(.L_13 - .L_12)
.L_12:
        /*001c*/ 	.word	0x00000000
        /*0020*/ 	.short	0x0002
        /*0022*/ 	.short	0x0010
        /*0024*/ 	.byte	0x00, 0xf4, 0x21, 0x00


	//----- nvinfo : EIATTR_KPARAM_INFO
	.align		4
.L_13:
        /*0028*/ 	.byte	0x04, 0x17
        /*002a*/ 	.short	(.L_15 - .L_14)
.L_14:
        /*002c*/ 	.word	0x00000000
        /*0030*/ 	.short	0x0001
        /*0032*/ 	.short	0x0008
        /*0034*/ 	.byte	0x00, 0xf4, 0x21, 0x00


	//----- nvinfo : EIATTR_KPARAM_INFO
	.align		4
.L_15:
        /*0038*/ 	.byte	0x04, 0x17
        /*003a*/ 	.short	(.L_17 - .L_16)
.L_16:
        /*003c*/ 	.word	0x00000000
        /*0040*/ 	.short	0x0000
        /*0042*/ 	.short	0x0000
        /*0044*/ 	.byte	0x00, 0xf4, 0x21, 0x00


	//----- nvinfo : EIATTR_SPARSE_MMA_MASK
	.align		4
.L_17:
        /*0048*/ 	.byte	0x03, 0x50
        /*004a*/ 	.short	0x0000


	//----- nvinfo : EIATTR_MAXREG_COUNT
	.align		4
        /*004c*/ 	.byte	0x03, 0x1b
        /*004e*/ 	.short	0x00ff


	//----- nvinfo : EIATTR_EXIT_INSTR_OFFSETS
	.align		4
        /*0050*/ 	.byte	0x04, 0x1c
        /*0052*/ 	.short	(.L_19 - .L_18)


	//   ....[0]....
.L_18:
        /*0054*/ 	.word	0x000002c0


	//----- nvinfo : EIATTR_REQNTID
	.align		4
.L_19:
        /*0058*/ 	.byte	0x04, 0x10
        /*005a*/ 	.short	(.L_21 - .L_20)
.L_20:
        /*005c*/ 	.word	0x00000080
        /*0060*/ 	.word	0x00000001
        /*0064*/ 	.word	0x00000001


	//----- nvinfo : EIATTR_CBANK_PARAM_SIZE
	.align		4
.L_21:
        /*0068*/ 	.byte	0x03, 0x19
        /*006a*/ 	.short	0x001c


	//----- nvinfo : EIATTR_PARAM_CBANK
	.align		4
        /*006c*/ 	.byte	0x04, 0x0a
        /*006e*/ 	.short	(.L_23 - .L_22)
	.align		4
.L_22:
        /*0070*/ 	.word	index@(.nv.constant0.triton_poi_fused_convolution_relu_threshold_backward_34)
        /*0074*/ 	.short	0x0210
        /*0076*/ 	.short	0x001c


	//----- nvinfo : EIATTR_SW_WAR
	.align		4
.L_23:
        /*0078*/ 	.byte	0x04, 0x36
        /*007a*/ 	.short	(.L_25 - .L_24)
.L_24:
        /*007c*/ 	.word	0x00000008
.L_25:


//--------------------- .nv.callgraph             --------------------------
	.section	.nv.callgraph,"",@"SHT_CUDA_CALLGRAPH"
	.align	4
	.sectionentsize	8
	.align		4
        /*0000*/ 	.word	0x00000000
	.align		4
        /*0004*/ 	.word	0xffffffff
	.align		4
        /*0008*/ 	.word	0x00000000
	.align		4
        /*000c*/ 	.word	0xfffffffe
	.align		4
        /*0010*/ 	.word	0x00000000
	.align		4
        /*0014*/ 	.word	0xfffffffd
	.align		4
        /*0018*/ 	.word	0x00000000
	.align		4
        /*001c*/ 	.word	0xfffffffc


//--------------------- .text.triton_poi_fused_convolution_relu_threshold_backward_34 --------------------------
	.section	.text.triton_poi_fused_convolution_relu_threshold_backward_34,"ax",@progbits
	.align	128
        .global         triton_poi_fused_convolution_relu_threshold_backward_34
        .type           triton_poi_fused_convolution_relu_threshold_backward_34,@function
        .size           triton_poi_fused_convolution_relu_threshold_backward_34,(.L_x_1 - triton_poi_fused_convolution_relu_threshold_backward_34)
        .other          triton_poi_fused_convolution_relu_threshold_backward_34,@"STO_CUDA_ENTRY STV_DEFAULT"
triton_poi_fused_convolution_relu_threshold_backward_34:
.text.triton_poi_fused_convolution_relu_threshold_backward_34:
[----:B------:R-:W-:Y:S01]  /*0000*/  LDC R1, c[0x0][0x28] ;  /* 0x00000a00ff017b82 */ /* 0x000fe20000000800 */
[----:B------:R-:W1:Y:S07]  /*0010*/  S2R R0, SR_TID.X ;  /* 0x0000000000007919 */ /* 0x000e6e0000002100 */
[----:B------:R-:W2:Y:S01]  /*0020*/  LDC.64 R4, c[0x0][0x210] ;  /* 0x00008400ff047b82 */ /* 0x000ea20000000a00 */
[----:B------:R-:W-:Y:S01]  /*0030*/  ULDC.64 UR4, c[0x0][0x208] ;  /* 0x0000820000047ab9 */ /* 0x000fe20000000a00 */
[----:B------:R-:W-:Y:S01]  /*0040*/  ULDC.64 UR6, c[0x0][0x220] ;  /* 0x0000880000067ab9 */ /* 0x000fe20000000a00 */
[----:B------:R-:W3:Y:S05]  /*0050*/  S2R R3, SR_CTAID.X ;  /* 0x0000000000037919 */ /* 0x000eea0000002500 */
[----:B------:R-:W4:Y:S01]  /*0060*/  LDC.64 R8, c[0x0][0x218] ;  /* 0x00008600ff087b82 */ /* 0x000f220000000a00 */
[----:B-1----:R-:W-:-:S05]  /*0070*/  IMAD.SHL.U32 R0, R0, 0x4, RZ ;  /* 0x0000000400007824 */ /* 0x002fca00078e00ff */
[----:B------:R-:W-:-:S05]  /*0080*/  LOP3.LUT R0, R0, 0x1fc, RZ, 0xc0, !PT ;  /* 0x000001fc00007812 */ /* 0x000fca00078ec0ff */
[----:B---3--:R-:W-:-:S04]  /*0090*/  IMAD R0, R3, 0x200, R0 ;  /* 0x0000020003007824 */ /* 0x008fc800078e0200 */
[----:B------:R-:W-:-:S04]  /*00a0*/  IMAD.HI R2, R0, 0x2aaaaaab, RZ ;  /* 0x2aaaaaab00027827 */ /* 0x000fc800078e02ff */
[----:B--2---:R-:W-:Y:S01]  /*00b0*/  IMAD.WIDE R4, R0, 0x4, R4 ;  /* 0x0000000400047825 */ /* 0x004fe200078e0204 */
[----:B------:R-:W-:-:S04]  /*00c0*/  SHF.R.U32.HI R3, RZ, 0x1f, R2 ;  /* 0x0000001fff037819 */ /* 0x000fc80000011602 */
[----:B------:R-:W-:Y:S01]  /*00d0*/  LEA.HI R3, R2, R3, RZ, 0x1b ;  /* 0x0000000302037211 */ /* 0x000fe200078fd8ff */
[----:B------:R-:W2:Y:S04]  /*00e0*/  LDG.E.128 R4, desc[UR4][R4.64] ;  /* 0x0000000404047981 */ /* 0x000ea8000c1e1d00 */
[----:B------:R-:W-:-:S04]  /*00f0*/  IMAD R3, R3, -0xc0, R0 ;  /* 0xffffff4003037824 */ /* 0x000fc800078e0200 */
[----:B----4-:R-:W-:-:S06]  /*0100*/  IMAD.WIDE R8, R3, 0x4, R8 ;  /* 0x0000000403087825 */ /* 0x010fcc00078e0208 */
[----:B------:R-:W2:Y:S02]  /*0110*/  LDG.E.EL.128 R8, desc[UR4][R8.64] ;  /* 0x0000000408087981 */ /* 0x000ea4000c2e1d00 */
[C---:B--2---:R-:W-:Y:S01]  /*0120*/  FSETP.GEU.AND P3, PT, R7.reuse, -R11, PT ;  /* 0x8000000b0700720b */ /* 0x044fe20003f6e000 */
[----:B------:R-:W-:Y:S01]  /*0130*/  FADD R7, R7, R11 ;  /* 0x0000000b07077221 */ /* 0x000fe20000000000 */
[C---:B------:R-:W-:Y:S01]  /*0140*/  FSETP.GEU.AND P2, PT, R6.reuse, -R10, PT ;  /* 0x8000000a0600720b */ /* 0x040fe20003f4e000 */
[----:B------:R-:W-:Y:S01]  /*0150*/  FADD R6, R6, R10 ;  /* 0x0000000a06067221 */ /* 0x000fe20000000000 */
[C---:B------:R-:W-:Y:S01]  /*0160*/  FADD R2, R5.reuse, R9 ;  /* 0x0000000905027221 */ /* 0x040fe20000000000 */
[C---:B------:R-:W-:Y:S01]  /*0170*/  FADD R3, R4.reuse, R8 ;  /* 0x0000000804037221 */ /* 0x040fe20000000000 */
[----:B------:R-:W-:Y:S02]  /*0180*/  FSETP.GEU.AND P1, PT, R5, -R9, PT ;  /* 0x800000090500720b */ /* 0x000fe40003f2e000 */
[----:B------:R-:W-:-:S02]  /*0190*/  FSETP.GEU.AND P0, PT, R4, -R8, PT ;  /* 0x800000080400720b */ /* 0x000fc40003f0e000 */
[----:B------:R-:W-:Y:S02]  /*01a0*/  FSEL R7, R7, RZ, P3 ;  /* 0x000000ff07077208 */ /* 0x000fe40001800000 */
[----:B------:R-:W-:Y:S02]  /*01b0*/  FSEL R6, R6, RZ, P2 ;  /* 0x000000ff06067208 */ /* 0x000fe40001000000 */
[----:B------:R-:W-:Y:S02]  /*01c0*/  FSEL R2, R2, RZ, P1 ;  /* 0x000000ff02027208 */ /* 0x000fe40000800000 */
[----:B------:R-:W-:Y:S02]  /*01d0*/  FSEL R3, R3, RZ, P0 ;  /* 0x000000ff03037208 */ /* 0x000fe40000000000 */
[----:B------:R-:W-:Y:S02]  /*01e0*/  FSETP.GTU.AND P3, PT, R7, RZ, PT ;  /* 0x000000ff0700720b */ /* 0x000fe40003f6c000 */
[----:B------:R-:W-:-:S02]  /*01f0*/  FSETP.GTU.AND P2, PT, R6, RZ, PT ;  /* 0x000000ff0600720b */ /* 0x000fc40003f4c000 */
[----:B------:R-:W-:Y:S02]  /*0200*/  FSETP.GTU.AND P1, PT, R2, RZ, PT ;  /* 0x000000ff0200720b */ /* 0x000fe40003f2c000 */
[----:B------:R-:W-:Y:S02]  /*0210*/  FSETP.GTU.AND P0, PT, R3, RZ, PT ;  /* 0x000000ff0300720b */ /* 0x000fe40003f0c000 */
[----:B------:R-:W-:Y:S02]  /*0220*/  SEL R2, RZ, 0x1, P3 ;  /* 0x00000001ff027807 */ /* 0x000fe40001800000 */
[----:B------:R-:W-:Y:S02]  /*0230*/  SEL R3, RZ, 0x1, P2 ;  /* 0x00000001ff037807 */ /* 0x000fe40001000000 */
[----:B------:R-:W-:Y:S02]  /*0240*/  SEL R5, RZ, 0x1, P1 ;  /* 0x00000001ff057807 */ /* 0x000fe40000800000 */
[----:B------:R-:W-:-:S02]  /*0250*/  SEL R6, RZ, 0x1, P0 ;  /* 0x00000001ff067807 */ /* 0x000fc40000000000 */
[----:B------:R-:W-:Y:S02]  /*0260*/  PRMT R4, R3, 0x3340, R2 ;  /* 0x0000334003047816 */ /* 0x000fe40000000002 */
[----:B------:R-:W-:Y:S02]  /*0270*/  IADD3 R2, P0, R0, UR6, RZ ;  /* 0x0000000600027c10 */ /* 0x000fe4000ff1e0ff */
[----:B------:R-:W-:Y:S02]  /*0280*/  PRMT R5, R6, 0x3340, R5 ;  /* 0x0000334006057816 */ /* 0x000fe40000000005 */
[----:B------:R-:W-:Y:S02]  /*0290*/  LEA.HI.X.SX32 R3, R0, UR7, 0x1, P0 ;  /* 0x0000000700037c11 */ /* 0x000fe400080f0eff */
[----:B------:R-:W-:-:S05]  /*02a0*/  PRMT R5, R5, 0x5410, R4 ;  /* 0x0000541005057816 */ /* 0x000fca0000000004 */
[----:B------:R-:W-:Y:S01]  /*02b0*/  STG.E desc[UR4][R2.64], R5 ;  /* 0x0000000502007986 */ /* 0x000fe2000c101904 */
[----:B------:R-:W-:Y:S05]  /*02c0*/  EXIT ;  /* 0x000000000000794d */ /* 0x000fea0003800000 */
.L_x_0:
[----:B------:R-:W-:-:S00]  /*02d0*/  BRA `(.L_x_0) ;  /* 0xfffffffc00fc7947 */ /* 0x000fc0000383ffff */
[----:B------:R-:W-:-:S00]  /*02e0*/  NOP ;  /* 0x0000000000007918 */ /* 0x000fc00000000000 */
        /* <DEDUP_REMOVED lines=9> */
.L_x_1:


//--------------------- .nv.constant0.triton_poi_fused_convolution_relu_threshold_backward_34 --------------------------
	.section	.nv.constant0.triton_poi_fused_convolution_relu_threshold_backward_34,"a",@progbits
	.sectionflags	@""
	.align	4
.nv.constant0.triton_poi_fused_convolution_relu_threshold_backward_34:
	.zero		556
